	.headerflags	@"EF_CUDA_TEXMODE_UNIFIED EF_CUDA_64BIT_ADDRESS EF_CUDA_ACCELERATORS EF_CUDA_SM90 EF_CUDA_VIRTUAL_SM(EF_CUDA_SM90)"
	.elftype	@"ET_EXEC"


//--------------------- .nv.info                  --------------------------
	.section	.nv.info,"",@"SHT_CUDA_INFO"
	.align	4


	//----- nvinfo : EIATTR_REGCOUNT
	.align		4
        /*0000*/ 	.byte	0x04, 0x2f
        /*0002*/ 	.short	(.L_1 - .L_0)
	.align		4
.L_0:
        /*0004*/ 	.word	index@(triton_poi_fused_0)
        /*0008*/ 	.word	0x0000001a


	//----- nvinfo : EIATTR_MIN_STACK_SIZE
	.align		4
.L_1:
        /*000c*/ 	.byte	0x04, 0x12
        /*000e*/ 	.short	(.L_3 - .L_2)
	.align		4
.L_2:
        /*0010*/ 	.word	index@(triton_poi_fused_0)
        /*0014*/ 	.word	0x00000000


	//----- nvinfo : EIATTR_FRAME_SIZE
	.align		4
.L_3:
        /*0018*/ 	.byte	0x04, 0x11
        /*001a*/ 	.short	(.L_5 - .L_4)
	.align		4
.L_4:
        /*001c*/ 	.word	index@(triton_poi_fused_0)
        /*0020*/ 	.word	0x00000000


	//----- nvinfo : EIATTR_MIN_STACK_SIZE
	.align		4
.L_5:
        /*0024*/ 	.byte	0x04, 0x12
        /*0026*/ 	.short	(.L_7 - .L_6)
	.align		4
.L_6:
        /*0028*/ 	.word	index@(triton_poi_fused_0)
        /*002c*/ 	.word	0x00000000
.L_7:


//--------------------- .nv.info.triton_poi_fused_0 --------------------------
	.section	.nv.info.triton_poi_fused_0,"",@"SHT_CUDA_INFO"
	.sectionflags	@""
	.align	4


	//----- nvinfo : EIATTR_CUDA_API_VERSION
	.align		4
        /*0000*/ 	.byte	0x04, 0x37
        /*0002*/ 	.short	(.L_9 - .L_8)
.L_8:
        /*0004*/ 	.word	0x0000007c


	//----- nvinfo : EIATTR_KPARAM_INFO
	.align		4
.L_9:
        /*0008*/ 	.byte	0x04, 0x17
        /*000a*/ 	.short	(.L_11 - .L_10)
.L_10:
        /*000c*/ 	.word	0x00000000
        /*0010*/ 	.short	0x0003
        /*0012*/ 	.short	0x0014
        /*0014*/ 	.byte	0x00, 0xf0, 0x11, 0x00


	//----- nvinfo : EIATTR_KPARAM_INFO
	.align		4
.L_11:
        /*0018*/ 	.byte	0x04, 0x17
        /*001a*/ 	.short	(.L_13 - .L_12)
.L_12:
        /*001c*/ 	.word	0x00000000
        /*0020*/ 	.short	0x0002
        /*0022*/ 	.short	0x0010
        /*0024*/ 	.byte	0x00, 0xf0, 0x11, 0x00


	//----- nvinfo : EIATTR_KPARAM_INFO
	.align		4
.L_13:
        /*0028*/ 	.byte	0x04, 0x17
        /*002a*/ 	.short	(.L_15 - .L_14)
.L_14:
        /*002c*/ 	.word	0x00000000
        /*0030*/ 	.short	0x0001
        /*0032*/ 	.short	0x0008
        /*0034*/ 	.byte	0x00, 0xf4, 0x21, 0x00


	//----- nvinfo : EIATTR_KPARAM_INFO
	.align		4
.L_15:
        /*0038*/ 	.byte	0x04, 0x17
        /*003a*/ 	.short	(.L_17 - .L_16)
.L_16:
        /*003c*/ 	.word	0x00000000
        /*0040*/ 	.short	0x0000
        /*0042*/ 	.short	0x0000
        /*0044*/ 	.byte	0x00, 0xf4, 0x21, 0x00


	//----- nvinfo : EIATTR_SPARSE_MMA_MASK
	.align		4
.L_17:
        /*0048*/ 	.byte	0x03, 0x50
        /*004a*/ 	.short	0x0000


	//----- nvinfo : EIATTR_MAXREG_COUNT
	.align		4
        /*004c*/ 	.byte	0x03, 0x1b
        /*004e*/ 	.short	0x00ff


	//----- nvinfo : EIATTR_EXIT_INSTR_OFFSETS
	.align		4
        /*0050*/ 	.byte	0x04, 0x1c
        /*0052*/ 	.short	(.L_19 - .L_18)


	//   ....[0]....
.L_18:
        /*0054*/ 	.word	0x000004d0


	//   ....[1]....
        /*0058*/ 	.word	0x00000530


	//----- nvinfo : EIATTR_REQNTID
	.align		4
.L_19:
        /*005c*/ 	.byte	0x04, 0x10
        /*005e*/ 	.short	(.L_21 - .L_20)
.L_20:
        /*0060*/ 	.word	0x00000080
        /*0064*/ 	.word	0x00000001
        /*0068*/ 	.word	0x00000001


	//----- nvinfo : EIATTR_CBANK_PARAM_SIZE
	.align		4
.L_21:
        /*006c*/ 	.byte	0x03, 0x19
        /*006e*/ 	.short	0x0018


	//----- nvinfo : EIATTR_PARAM_CBANK
	.align		4
        /*0070*/ 	.byte	0x04, 0x0a
        /*0072*/ 	.short	(.L_23 - .L_22)
	.align		4
.L_22:
        /*0074*/ 	.word	index@(.nv.constant0.triton_poi_fused_0)
        /*0078*/ 	.short	0x0210
        /*007a*/ 	.short	0x0018


	//----- nvinfo : EIATTR_SW_WAR
	.align		4
.L_23:
        /*007c*/ 	.byte	0x04, 0x36
        /*007e*/ 	.short	(.L_25 - .L_24)
.L_24:
        /*0080*/ 	.word	0x00000008
.L_25:


//--------------------- .nv.callgraph             --------------------------
	.section	.nv.callgraph,"",@"SHT_CUDA_CALLGRAPH"
	.align	4
	.sectionentsize	8
	.align		4
        /*0000*/ 	.word	0x00000000
	.align		4
        /*0004*/ 	.word	0xffffffff
	.align		4
        /*0008*/ 	.word	0x00000000
	.align		4
        /*000c*/ 	.word	0xfffffffe
	.align		4
        /*0010*/ 	.word	0x00000000
	.align		4
        /*0014*/ 	.word	0xfffffffd
	.align		4
        /*0018*/ 	.word	0x00000000
	.align		4
        /*001c*/ 	.word	0xfffffffc


//--------------------- .text.triton_poi_fused_0  --------------------------
	.section	.text.triton_poi_fused_0,"ax",@progbits
	.sectionflags	@"SHF_BARRIERS=1"
	.align	128
        .global         triton_poi_fused_0
        .type           triton_poi_fused_0,@function
        .size           triton_poi_fused_0,(.L_x_1 - triton_poi_fused_0)
        .other          triton_poi_fused_0,@"STO_CUDA_ENTRY STV_DEFAULT"
triton_poi_fused_0:
.text.triton_poi_fused_0:
[----:B------:R-:W0:Y:S02]  /*0000*/  LDC R1, c[0x0][0x28] ;  /* 0x00000a00ff017b82 */ /* 0x000e240000000800 */
[----:B------:R-:W1:Y:S01]  /*0010*/  S2R R12, SR_TID.X ;  /* 0x00000000000c7919 */ /* 0x000e620000002100 */
[----:B------:R-:W2:Y:S01]  /*0020*/  LDC.64 R4, c[0x0][0x210] ;  /* 0x00008400ff047b82 */ /* 0x000ea20000000a00 */
[----:B------:R-:W-:Y:S02]  /*0030*/  CS2R R8, SRZ ;  /* 0x0000000000087805 */ /* 0x000fe4000001ff00 */
[----:B------:R-:W-:Y:S01]  /*0040*/  CS2R R10, SRZ ;  /* 0x00000000000a7805 */ /* 0x000fe2000001ff00 */
[----:B------:R-:W3:Y:S01]  /*0050*/  S2R R17, SR_CTAID.Y ;  /* 0x0000000000117919 */ /* 0x000ee20000002600 */
[----:B------:R-:W-:Y:S01]  /*0060*/  ULDC.64 UR6, c[0x0][0x208] ;  /* 0x0000820000067ab9 */ /* 0x000fe20000000a00 */
[----:B------:R-:W4:Y:S01]  /*0070*/  S2R R3, SR_CTAID.X ;  /* 0x0000000000037919 */ /* 0x000f220000002500 */
[----:B-1----:R-:W-:Y:S01]  /*0080*/  SHF.R.U32.HI R0, RZ, 0x3, R12 ;  /* 0x00000003ff007819 */ /* 0x002fe2000001160c */
[----:B------:R-:W-:Y:S02]  /*0090*/  IMAD.SHL.U32 R2, R12, 0x4, RZ ;  /* 0x000000040c027824 */ /* 0x000fe400078e00ff */
[----:B---3--:R-:W-:Y:S01]  /*00a0*/  IMAD.SHL.U32 R17, R17, 0x20, RZ ;  /* 0x0000002011117824 */ /* 0x008fe200078e00ff */
[----:B------:R-:W-:Y:S01]  /*00b0*/  SGXT.U32 R0, R0, 0x4 ;  /* 0x000000040000781a */ /* 0x000fe20000000000 */
[----:B----4-:R-:W-:-:S03]  /*00c0*/  IMAD.SHL.U32 R3, R3, 0x20, RZ ;  /* 0x0000002003037824 */ /* 0x010fc600078e00ff */
[----:B------:R-:W-:Y:S02]  /*00d0*/  LOP3.LUT R6, R17, R0, RZ, 0xfc, !PT ;  /* 0x0000000011067212 */ /* 0x000fe400078efcff */
[----:B------:R-:W-:Y:S02]  /*00e0*/  LOP3.LUT R7, R17, 0x10, R0, 0xfe, !PT ;  /* 0x0000001011077812 */ /* 0x000fe400078efe00 */
[----:B------:R-:W-:Y:S02]  /*00f0*/  LOP3.LUT R13, R3, 0x1c, R2, 0xf8, !PT ;  /* 0x0000001c030d7812 */ /* 0x000fe400078ef802 */
[C---:B------:R-:W-:Y:S02]  /*0100*/  ISETP.GE.AND P0, PT, R6.reuse, 0xb60, PT ;  /* 0x00000b600600780c */ /* 0x040fe40003f06270 */
[C---:B------:R-:W-:Y:S01]  /*0110*/  ISETP.GE.AND P1, PT, R7.reuse, 0xb60, PT ;  /* 0x00000b600700780c */ /* 0x040fe20003f26270 */
[--C-:B------:R-:W-:Y:S02]  /*0120*/  IMAD R15, R6, 0x1000, R13.reuse ;  /* 0x00001000060f7824 */ /* 0x100fe400078e020d */
[----:B------:R-:W-:-:S02]  /*0130*/  IMAD R19, R7, 0x1000, R13 ;  /* 0x0000100007137824 */ /* 0x000fc400078e020d */
[----:B--2---:R-:W-:Y:S01]  /*0140*/  IMAD.WIDE R14, R15, 0x4, R4 ;  /* 0x000000040f0e7825 */ /* 0x004fe200078e0204 */
[----:B------:R-:W-:-:S03]  /*0150*/  CS2R R6, SRZ ;  /* 0x0000000000067805 */ /* 0x000fc6000001ff00 */
[----:B------:R-:W-:Y:S01]  /*0160*/  IMAD.WIDE R18, R19, 0x4, R4 ;  /* 0x0000000413127825 */ /* 0x000fe200078e0204 */
[----:B------:R-:W-:Y:S01]  /*0170*/  CS2R R4, SRZ ;  /* 0x0000000000047805 */ /* 0x000fe2000001ff00 */
[----:B------:R-:W2:Y:S05]  /*0180*/  @!P0 LDG.E.EL.128 R8, desc[UR6][R14.64] ;  /* 0x000000060e088981 */ /* 0x000eaa000c2e1d00 */
[----:B------:R1:W3:Y:S01]  /*0190*/  @!P1 LDG.E.EL.128 R4, desc[UR6][R18.64] ;  /* 0x0000000612049981 */ /* 0x0002e2000c2e1d00 */
[----:B------:R-:W4:Y:S01]  /*01a0*/  S2UR UR5, SR_CgaCtaId ;  /* 0x00000000000579c3 */ /* 0x000f220000008800 */
[----:B------:R-:W-:Y:S01]  /*01b0*/  IMAD.SHL.U32 R13, R12, 0x80, RZ ;  /* 0x000000800c0d7824 */ /* 0x000fe200078e00ff */
[----:B------:R-:W-:Y:S01]  /*01c0*/  UMOV UR4, 0x400 ;  /* 0x0000040000047882 */ /* 0x000fe20000000000 */
[----:B------:R-:W-:-:S03]  /*01d0*/  SHF.R.U32.HI R16, RZ, 0x1, R12 ;  /* 0x00000001ff107819 */ /* 0x000fc6000001160c */
[----:B------:R-:W-:Y:S02]  /*01e0*/  LOP3.LUT R13, R13, 0x380, RZ, 0xc0, !PT ;  /* 0x000003800d0d7812 */ /* 0x000fe400078ec0ff */
[----:B-1----:R-:W-:Y:S01]  /*01f0*/  LOP3.LUT R19, R16, 0x3c, RZ, 0xc0, !PT ;  /* 0x0000003c10137812 */ /* 0x002fe200078ec0ff */
[----:B------:R-:W-:Y:S01]  /*0200*/  IMAD.MOV.U32 R18, RZ, RZ, RZ ;  /* 0x000000ffff127224 */ /* 0x000fe200078e00ff */
[----:B------:R-:W-:Y:S02]  /*0210*/  SHF.R.U32.HI R15, RZ, 0x3, R13 ;  /* 0x00000003ff0f7819 */ /* 0x000fe4000001160d */
[C---:B------:R-:W-:Y:S02]  /*0220*/  LOP3.LUT R14, R13.reuse, R0, RZ, 0xfc, !PT ;  /* 0x000000000d0e7212 */ /* 0x040fe400078efcff */
[C---:B------:R-:W-:Y:S02]  /*0230*/  LOP3.LUT R21, R13.reuse, 0x20, RZ, 0xfc, !PT ;  /* 0x000000200d157812 */ /* 0x040fe400078efcff */
[----:B------:R-:W-:-:S02]  /*0240*/  LOP3.LUT R23, R13, 0x40, RZ, 0xfc, !PT ;  /* 0x000000400d177812 */ /* 0x000fc400078efcff */
[----:B------:R-:W-:Y:S02]  /*0250*/  LOP3.LUT R15, R15, R13, R0, 0xfe, !PT ;  /* 0x0000000d0f0f7212 */ /* 0x000fe400078efe00 */
[----:B------:R-:W-:Y:S02]  /*0260*/  LOP3.LUT R13, R13, 0x60, RZ, 0xfc, !PT ;  /* 0x000000600d0d7812 */ /* 0x000fe400078efcff */
[-C--:B------:R-:W-:Y:S01]  /*0270*/  LEA.HI R12, R21, R14.reuse, RZ, 0x1d ;  /* 0x0000000e150c7211 */ /* 0x080fe200078fe8ff */
[----:B----4-:R-:W-:Y:S01]  /*0280*/  UPRMT UR4, UR5, 0x654, UR4 ;  /* 0x0000065405047896 */ /* 0x010fe20008000004 */
[-C--:B------:R-:W-:Y:S02]  /*0290*/  LEA.HI R23, R23, R14.reuse, RZ, 0x1d ;  /* 0x0000000e17177211 */ /* 0x080fe400078fe8ff */
[----:B------:R-:W-:Y:S02]  /*02a0*/  LEA.HI R13, R13, R14, RZ, 0x1d ;  /* 0x0000000e0d0d7211 */ /* 0x000fe400078fe8ff */
[----:B------:R-:W-:-:S02]  /*02b0*/  LOP3.LUT R16, R2, 0x1fc, RZ, 0xc0, !PT ;  /* 0x000001fc02107812 */ /* 0x000fc400078ec0ff */
[----:B------:R-:W-:Y:S02]  /*02c0*/  LEA R21, R15, UR4, 0x2 ;  /* 0x000000040f157c11 */ /* 0x000fe4000f8e10ff */
[----:B------:R-:W-:Y:S01]  /*02d0*/  LEA R20, R12, UR4, 0x2 ;  /* 0x000000040c147c11 */ /* 0x000fe2000f8e10ff */
[----:B------:R-:W-:Y:S01]  /*02e0*/  IMAD.IADD R19, R16, 0x1, R19 ;  /* 0x0000000110137824 */ /* 0x000fe200078e0213 */
[----:B------:R-:W-:Y:S02]  /*02f0*/  LEA R23, R23, UR4, 0x2 ;  /* 0x0000000417177c11 */ /* 0x000fe4000f8e10ff */
[----:B------:R-:W-:Y:S02]  /*0300*/  LEA R22, R13, UR4, 0x2 ;  /* 0x000000040d167c11 */ /* 0x000fe4000f8e10ff */
[----:B------:R-:W-:Y:S02]  /*0310*/  LEA R12, R19, UR4, 0x2 ;  /* 0x00000004130c7c11 */ /* 0x000fe4000f8e10ff */
[----:B------:R-:W-:-:S04]  /*0320*/  LOP3.LUT R19, R17, 0x1c, R2, 0xf8, !PT ;  /* 0x0000001c11137812 */ /* 0x000fc800078ef802 */
[C---:B------:R-:W-:Y:S01]  /*0330*/  ISETP.GE.AND P0, PT, R19.reuse, 0xb60, PT ;  /* 0x00000b601300780c */ /* 0x040fe20003f06270 */
[----:B------:R-:W-:Y:S01]  /*0340*/  IMAD.HI R2, R19, -0x4bf4bf4b, R18 ;  /* 0xb40b40b513027827 */ /* 0x000fe200078e0212 */
[----:B--2---:R-:W-:Y:S04]  /*0350*/  STS [R21], R8 ;  /* 0x0000000815007388 */ /* 0x004fe80000000800 */
[----:B------:R1:W-:Y:S04]  /*0360*/  STS [R20+0x80], R9 ;  /* 0x0000800914007388 */ /* 0x0003e80000000800 */
[----:B------:R-:W-:Y:S04]  /*0370*/  STS [R23+0x100], R10 ;  /* 0x0001000a17007388 */ /* 0x000fe80000000800 */
[----:B------:R2:W-:Y:S01]  /*0380*/  STS [R22+0x180], R11 ;  /* 0x0001800b16007388 */ /* 0x0005e20000000800 */
[----:B-1----:R-:W1:Y:S03]  /*0390*/  LDC.64 R8, c[0x0][0x218] ;  /* 0x00008600ff087b82 */ /* 0x002e660000000a00 */
[----:B---3--:R-:W-:Y:S04]  /*03a0*/  STS [R21+0x40], R4 ;  /* 0x0000400415007388 */ /* 0x008fe80000000800 */
[----:B------:R3:W-:Y:S01]  /*03b0*/  STS [R20+0xc0], R5 ;  /* 0x0000c00514007388 */ /* 0x0007e20000000800 */
[----:B--2---:R-:W-:-:S03]  /*03c0*/  SHF.R.U32.HI R11, RZ, 0x1f, R2 ;  /* 0x0000001fff0b7819 */ /* 0x004fc60000011602 */
[----:B------:R-:W-:Y:S01]  /*03d0*/  STS [R23+0x140], R6 ;  /* 0x0001400617007388 */ /* 0x000fe20000000800 */
[----:B------:R-:W-:-:S03]  /*03e0*/  LEA.HI.SX32 R11, R2, R11, 0x17 ;  /* 0x0000000b020b7211 */ /* 0x000fc600078fbaff */
[----:B------:R2:W-:Y:S01]  /*03f0*/  STS [R22+0x1c0], R7 ;  /* 0x0001c00716007388 */ /* 0x0005e20000000800 */
[----:B------:R-:W-:Y:S02]  /*0400*/  LOP3.LUT R2, R3, R0, RZ, 0xfc, !PT ;  /* 0x0000000003027212 */ /* 0x000fe400078efcff */
[----:B---3--:R-:W-:Y:S01]  /*0410*/  LOP3.LUT R5, R16, 0x200, RZ, 0xfc, !PT ;  /* 0x0000020010057812 */ /* 0x008fe200078efcff */
[----:B------:R-:W-:Y:S01]  /*0420*/  BAR.SYNC.DEFER_BLOCKING 0x0 ;  /* 0x0000000000007b1d */ /* 0x000fe20000010000 */
[C---:B------:R-:W-:Y:S02]  /*0430*/  IMAD R4, R11.reuse, -0x2d8, R19 ;  /* 0xfffffd280b047824 */ /* 0x040fe400078e0213 */
[----:B------:R-:W-:Y:S02]  /*0440*/  SHF.R.U32.HI R5, RZ, 0x3, R5 ;  /* 0x00000003ff057819 */ /* 0x000fe40000011605 */
[----:B------:R-:W-:Y:S02]  /*0450*/  IMAD R11, R11, 0x2d8000, R4 ;  /* 0x002d80000b0b7824 */ /* 0x000fe400078e0204 */
[----:B--2---:R-:W-:-:S02]  /*0460*/  LOP3.LUT R7, R5, 0x7c, RZ, 0xc0, !PT ;  /* 0x0000007c05077812 */ /* 0x004fc400078ec0ff */
[----:B------:R-:W-:-:S03]  /*0470*/  IMAD R5, R2, 0x2d8, R11 ;  /* 0x000002d802057824 */ /* 0x000fc600078e020b */
[----:B------:R-:W-:Y:S02]  /*0480*/  IMAD.IADD R7, R16, 0x1, R7 ;  /* 0x0000000110077824 */ /* 0x000fe400078e0207 */
[----:B-1----:R-:W-:-:S03]  /*0490*/  IMAD.WIDE R4, R5, 0x4, R8 ;  /* 0x0000000405047825 */ /* 0x002fc600078e0208 */
[----:B------:R-:W-:Y:S01]  /*04a0*/  LEA R7, R7, UR4, 0x2 ;  /* 0x0000000407077c11 */ /* 0x000fe2000f8e10ff */
[----:B------:R-:W1:Y:S04]  /*04b0*/  LDS.128 R12, [R12] ;  /* 0x000000000c0c7984 */ /* 0x000e680000000c00 */
[----:B-1----:R1:W-:Y:S01]  /*04c0*/  @!P0 STG.E.128 desc[UR6][R4.64], R12 ;  /* 0x0000000c04008986 */ /* 0x0023e2000c101d06 */
[----:B------:R-:W-:Y:S05]  /*04d0*/  @P0 EXIT ;  /* 0x000000000000094d */ /* 0x000fea0003800000 */
[----:B-1----:R-:W0:Y:S01]  /*04e0*/  LDS.128 R4, [R7+0x800] ;  /* 0x0008000007047984 */ /* 0x002e220000000c00 */
[----:B------:R-:W-:-:S05]  /*04f0*/  LOP3.LUT R0, R3, 0x10, R0, 0xfe, !PT ;  /* 0x0000001003007812 */ /* 0x000fca00078efe00 */
[----:B------:R-:W-:-:S04]  /*0500*/  IMAD R11, R0, 0x2d8, R11 ;  /* 0x000002d8000b7824 */ /* 0x000fc800078e020b */
[----:B------:R-:W-:-:S05]  /*0510*/  IMAD.WIDE R8, R11, 0x4, R8 ;  /* 0x000000040b087825 */ /* 0x000fca00078e0208 */
[----:B0-----:R-:W-:Y:S01]  /*0520*/  STG.E.128 desc[UR6][R8.64], R4 ;  /* 0x0000000408007986 */ /* 0x001fe2000c101d06 */
[----:B------:R-:W-:Y:S05]  /*0530*/  EXIT ;  /* 0x000000000000794d */ /* 0x000fea0003800000 */
.L_x_0:
[----:B------:R-:W-:-:S00]  /*0540*/  BRA `(.L_x_0) ;  /* 0xfffffffc00fc7947 */ /* 0x000fc0000383ffff */
[----:B------:R-:W-:-:S00]  /*0550*/  NOP ;  /* 0x0000000000007918 */ /* 0x000fc00000000000 */
        /* <DEDUP_REMOVED lines=10> */
.L_x_1:


//--------------------- .nv.shared.triton_poi_fused_0 --------------------------
	.section	.nv.shared.triton_poi_fused_0,"aw",@nobits
	.sectionflags	@""
	.align	16
	.zero		1024


//--------------------- .nv.constant0.triton_poi_fused_0 --------------------------
	.section	.nv.constant0.triton_poi_fused_0,"a",@progbits
	.sectionflags	@""
	.align	4
.nv.constant0.triton_poi_fused_0:
	.zero		552
